//
// Generated by NVIDIA NVVM Compiler
//
// Compiler Build ID: CL-36424714
// Cuda compilation tools, release 13.0, V13.0.88
// Based on NVVM 20.0.0
//

.version 9.0
.target sm_100
.address_size 64

.extern .func  (.param .b32 func_retval0) vprintf
(
	.param .b64 vprintf_param_0,
	.param .b64 vprintf_param_1
)
;
.global .align 1 .b8 $str[4] = {37, 100, 10};

.func  (.param .b32 func_retval0) _Z2qqi(
	.param .b32 _Z2qqi_param_0
)
{
	.reg .pred 	%p<2>;
	.reg .b32 	%r<10>;
	.reg .b64 	%rd<3>;

	ld.param.u32 	%r3, [_Z2qqi_param_0];
	setp.eq.s32 	%p1, %r3, 0;
	mov.b32 	%r9, 0;
	@%p1 bra 	$L__BB0_2;
	add.s32 	%r5, %r3, -1;
	mad.lo.s32 	%r6, %r5, %r5, %r3;
	add.s32 	%r7, %r3, -2;
	mul.wide.u32 	%rd1, %r5, %r7;
	shr.u64 	%rd2, %rd1, 1;
	cvt.u32.u64 	%r8, %rd2;
	sub.s32 	%r9, %r6, %r8;
$L__BB0_2:
	st.param.b32 	[func_retval0], %r9;
	ret;

}
.entry _Z13sumOfSquares3Pi(
	.param .u64 .ptr .align 1 _Z13sumOfSquares3Pi_param_0
)
{
	.local .align 8 .b8 	__local_depot1[8];
	.reg .b64 	%SP;
	.reg .b64 	%SPL;
	.reg .b32 	%r<9>;
	.reg .b64 	%rd<9>;

	mov.u64 	%SPL, __local_depot1;
	cvta.local.u64 	%SP, %SPL;
	ld.param.u64 	%rd1, [_Z13sumOfSquares3Pi_param_0];
	cvta.to.global.u64 	%rd2, %rd1;
	add.u64 	%rd3, %SP, 0;
	add.u64 	%rd4, %SPL, 0;
	mov.u32 	%r1, %tid.x;
	mov.u32 	%r2, %ctaid.x;
	mov.u32 	%r3, %ntid.x;
	mad.lo.s32 	%r4, %r1, %r3, %r2;
	st.local.u32 	[%rd4], %r4;
	mov.u64 	%rd5, $str;
	cvta.global.u64 	%rd6, %rd5;
	{ // callseq 0, 0
	.param .b64 param0;
	st.param.b64 	[param0], %rd6;
	.param .b64 param1;
	st.param.b64 	[param1], %rd3;
	.param .b32 retval0;
	call.uni (retval0), 
	vprintf, 
	(
	param0, 
	param1
	);
	ld.param.b32 	%r5, [retval0];
	} // callseq 0
	{ // callseq 1, 0
	.param .b32 param0;
	st.param.b32 	[param0], %r4;
	.param .b32 retval0;
	call.uni (retval0), 
	_Z2qqi, 
	(
	param0
	);
	ld.param.b32 	%r7, [retval0];
	} // callseq 1
	mul.wide.u32 	%rd7, %r4, 4;
	add.s64 	%rd8, %rd2, %rd7;
	st.global.u32 	[%rd8], %r7;
	ret;

}


// ===== COMPILED SASS (sm_100) =====

	.target	sm_100

	.elftype	@"ET_EXEC"


//--------------------- .note.nv.tkinfo           --------------------------
	.section	.note.nv.tkinfo,"",@"SHT_NOTE"
	.sectionflags	@"SHF_NOTE_NV_TKINFO"
	.tkinfo
        /*0018*/ 	.word	0x00000002
        /*0030*/ 	.string	""
        /*0030*/ 	.string	"ptxas"
        /*0030*/ 	.string	"Cuda compilation tools, release 13.0, V13.0.88"
        /*0030*/ 	.string	"Build cuda_13.0.r13.0/compiler.36424714_0"
        /*0030*/ 	.string	"-arch sm_100 -m 64 "



//--------------------- .note.nv.cuinfo           --------------------------
	.section	.note.nv.cuinfo,"",@"SHT_NOTE"
	.sectionflags	@"SHF_NOTE_NV_CUINFO"
        /*0018*/ 	.short	0x0002
        /*001a*/ 	.short	0x0064
        /*001c*/ 	.short	0x0082
	.zero		2


//--------------------- .nv.info                  --------------------------
	.section	.nv.info,"",@"SHT_CUDA_INFO"
	.align	4


	//----- nvinfo : EIATTR_REGCOUNT
	.align		4
        /*0000*/ 	.byte	0x04, 0x2f
        /*0002*/ 	.short	(.L_2 - .L_1)
	.align		4
.L_1:
        /*0004*/ 	.word	index@(_Z13sumOfSquares3Pi)
        /*0008*/ 	.word	0x00000018


	//----- nvinfo : EIATTR_FRAME_SIZE
	.align		4
.L_2:
        /*000c*/ 	.byte	0x04, 0x11
        /*000e*/ 	.short	(.L_4 - .L_3)
	.align		4
.L_3:
        /*0010*/ 	.word	index@($_Z13sumOfSquares3Pi$_Z2qqi)
        /*0014*/ 	.word	0x00000008


	//----- nvinfo : EIATTR_FRAME_SIZE
	.align		4
.L_4:
        /*0018*/ 	.byte	0x04, 0x11
        /*001a*/ 	.short	(.L_6 - .L_5)
	.align		4
.L_5:
        /*001c*/ 	.word	index@(_Z13sumOfSquares3Pi)
        /*0020*/ 	.word	0x00000008


	//----- nvinfo : EIATTR_MIN_STACK_SIZE
	.align		4
.L_6:
        /*0024*/ 	.byte	0x04, 0x12
        /*0026*/ 	.short	(.L_8 - .L_7)
	.align		4
.L_7:
        /*0028*/ 	.word	index@(_Z13sumOfSquares3Pi)
        /*002c*/ 	.word	0x00000008
.L_8:


//--------------------- .nv.compat                --------------------------
	.section	.nv.compat,"",@"SHT_CUDA_COMPAT_INFO"
	.align	4
        /*0000*/ 	.byte	0x02, 0x09, 0x00, 0x00, 0x02, 0x02, 0x01, 0x00, 0x02, 0x05, 0x05, 0x00, 0x03, 0x07, 0x01, 0x01
        /*0010*/ 	.byte	0x02, 0x03, 0x00, 0x00, 0x02, 0x06, 0x01, 0x00, 0x04, 0x0b, 0x08, 0x00, 0x09, 0x00, 0x00, 0x00
        /*0020*/ 	.byte	0x00, 0x00, 0x00, 0x00


//--------------------- .nv.info._Z13sumOfSquares3Pi --------------------------
	.section	.nv.info._Z13sumOfSquares3Pi,"",@"SHT_CUDA_INFO"
	.sectionflags	@""
	.align	4


	//----- nvinfo : EIATTR_CUDA_API_VERSION
	.align		4
        /*0000*/ 	.byte	0x04, 0x37
        /*0002*/ 	.short	(.L_10 - .L_9)
.L_9:
        /*0004*/ 	.word	0x00000082


	//----- nvinfo : EIATTR_KPARAM_INFO
	.align		4
.L_10:
        /*0008*/ 	.byte	0x04, 0x17
        /*000a*/ 	.short	(.L_12 - .L_11)
.L_11:
        /*000c*/ 	.word	0x00000000
        /*0010*/ 	.short	0x0000
        /*0012*/ 	.short	0x0000
        /*0014*/ 	.byte	0x00, 0xf5, 0x21, 0x00


	//----- nvinfo : EIATTR_SPARSE_MMA_MASK
	.align		4
.L_12:
        /*0018*/ 	.byte	0x03, 0x50
        /*001a*/ 	.short	0x0000


	//----- nvinfo : EIATTR_MAXREG_COUNT
	.align		4
        /*001c*/ 	.byte	0x03, 0x1b
        /*001e*/ 	.short	0x00ff


	//----- nvinfo : EIATTR_EXTERNS
	.align		4
        /*0020*/ 	.byte	0x04, 0x0f
        /*0022*/ 	.short	(.L_14 - .L_13)


	//   ....[0]....
	.align		4
.L_13:
        /*0024*/ 	.word	index@(vprintf)


	//----- nvinfo : EIATTR_MERCURY_ISA_VERSION
	.align		4
.L_14:
        /*0028*/ 	.byte	0x03, 0x5f
        /*002a*/ 	.short	0x0101


	//----- nvinfo : EIATTR_VRC_CTA_INIT_COUNT
	.align		4
        /*002c*/ 	.byte	0x02, 0x4a
	.zero		1
	.zero		1


	//----- nvinfo : EIATTR_SYSCALL_OFFSETS
	.align		4
        /*0030*/ 	.byte	0x04, 0x46
        /*0032*/ 	.short	(.L_16 - .L_15)


	//   ....[0]....
.L_15:
        /*0034*/ 	.word	0x00000110


	//----- nvinfo : EIATTR_EXIT_INSTR_OFFSETS
	.align		4
.L_16:
        /*0038*/ 	.byte	0x04, 0x1c
        /*003a*/ 	.short	(.L_18 - .L_17)


	//   ....[0]....
.L_17:
        /*003c*/ 	.word	0x000001a0


	//----- nvinfo : EIATTR_CRS_STACK_SIZE
	.align		4
.L_18:
        /*0040*/ 	.byte	0x04, 0x1e
        /*0042*/ 	.short	(.L_20 - .L_19)
.L_19:
        /*0044*/ 	.word	0x00000000


	//----- nvinfo : EIATTR_CBANK_PARAM_SIZE
	.align		4
.L_20:
        /*0048*/ 	.byte	0x03, 0x19
        /*004a*/ 	.short	0x0008


	//----- nvinfo : EIATTR_PARAM_CBANK
	.align		4
        /*004c*/ 	.byte	0x04, 0x0a
        /*004e*/ 	.short	(.L_22 - .L_21)
	.align		4
.L_21:
        /*0050*/ 	.word	index@(.nv.constant0._Z13sumOfSquares3Pi)
        /*0054*/ 	.short	0x0380
        /*0056*/ 	.short	0x0008


	//----- nvinfo : EIATTR_SW_WAR
	.align		4
.L_22:
        /*0058*/ 	.byte	0x04, 0x36
        /*005a*/ 	.short	(.L_24 - .L_23)
.L_23:
        /*005c*/ 	.word	0x00000008
.L_24:


//--------------------- .nv.callgraph             --------------------------
	.section	.nv.callgraph,"",@"SHT_CUDA_CALLGRAPH"
	.align	4
	.sectionentsize	8
	.align		4
        /*0000*/ 	.word	0x00000000
	.align		4
        /*0004*/ 	.word	0xffffffff
	.align		4
        /*0008*/ 	.word	index@(_Z13sumOfSquares3Pi)
	.align		4
        /*000c*/ 	.word	index@(vprintf)
	.align		4
        /*0010*/ 	.word	0x00000000
	.align		4
        /*0014*/ 	.word	0xfffffffe
	.align		4
        /*0018*/ 	.word	0x00000000
	.align		4
        /*001c*/ 	.word	0xfffffffd
	.align		4
        /*0020*/ 	.word	0x00000000
	.align		4
        /*0024*/ 	.word	0xfffffffc


//--------------------- .nv.constant4             --------------------------
	.section	.nv.constant4,"a",@progbits
	.align	8
	.align		8
.nv.constant4:
        /*0000*/ 	.dword	vprintf
	.align		8
        /*0008*/ 	.dword	$str


//--------------------- .text._Z13sumOfSquares3Pi --------------------------
	.section	.text._Z13sumOfSquares3Pi,"ax",@progbits
	.align	128
.text._Z13sumOfSquares3Pi:
        .type           _Z13sumOfSquares3Pi,@function
        .size           _Z13sumOfSquares3Pi,(.L_x_2 - _Z13sumOfSquares3Pi)
        .other          _Z13sumOfSquares3Pi,@"STO_CUDA_ENTRY STV_DEFAULT"
_Z13sumOfSquares3Pi:
[----:B------:R-:W0:Y:S01]  /*0000*/  LDC R1, c[0x0][0x37c] ;  /* 0x0000df00ff017b82 */ /* 0x000e220000000800 */
[----:B------:R-:W1:Y:S01]  /*0010*/  S2R R2, SR_TID.X ;  /* 0x0000000000027919 */ /* 0x000e620000002100 */
[----:B------:R-:W2:Y:S06]  /*0020*/  LDCU UR5, c[0x0][0x2fc] ;  /* 0x00005f80ff0577ac */ /* 0x000eac0008000800 */
[----:B------:R-:W1:Y:S01]  /*0030*/  S2UR UR6, SR_CTAID.X ;  /* 0x00000000000679c3 */ /* 0x000e620000002500 */
[----:B0-----:R-:W-:Y:S01]  /*0040*/  VIADD R1, R1, 0xfffffff8 ;  /* 0xfffffff801017836 */ /* 0x001fe20000000000 */
[----:B------:R-:W-:Y:S01]  /*0050*/  MOV R0, 0x0 ;  /* 0x0000000000007802 */ /* 0x000fe20000000f00 */
[----:B------:R-:W0:Y:S05]  /*0060*/  LDCU UR4, c[0x0][0x2f8] ;  /* 0x00005f00ff0477ac */ /* 0x000e2a0008000800 */
[----:B------:R-:W1:Y:S08]  /*0070*/  LDC R3, c[0x0][0x360] ;  /* 0x0000d800ff037b82 */ /* 0x000e700000000800 */
[----:B------:R3:W4:Y:S01]  /*0080*/  LDC.64 R8, c[0x4][R0] ;  /* 0x0100000000087b82 */ /* 0x0007220000000a00 */
[----:B0-----:R-:W-:-:S05]  /*0090*/  IADD3 R6, P0, PT, R1, UR4, RZ ;  /* 0x0000000401067c10 */ /* 0x001fca000ff1e0ff */
[----:B--2---:R-:W-:Y:S02]  /*00a0*/  IMAD.X R7, RZ, RZ, UR5, P0 ;  /* 0x00000005ff077e24 */ /* 0x004fe400080e06ff */
[----:B-1----:R-:W-:Y:S01]  /*00b0*/  IMAD R2, R2, R3, UR6 ;  /* 0x0000000602027e24 */ /* 0x002fe2000f8e0203 */
[----:B------:R-:W0:Y:S04]  /*00c0*/  LDCU.64 UR6, c[0x4][0x8] ;  /* 0x01000100ff0677ac */ /* 0x000e280008000a00 */
[----:B------:R3:W-:Y:S01]  /*00d0*/  STL [R1], R2 ;  /* 0x0000000201007387 */ /* 0x0007e20000100800 */
[----:B0-----:R-:W-:Y:S01]  /*00e0*/  IMAD.U32 R4, RZ, RZ, UR6 ;  /* 0x00000006ff047e24 */ /* 0x001fe2000f8e00ff */
[----:B---34-:R-:W-:-:S07]  /*00f0*/  MOV R5, UR7 ;  /* 0x0000000700057c02 */ /* 0x018fce0008000f00 */
[----:B------:R-:W-:-:S07]  /*0100*/  LEPC R20, `(.L_x_0) ;  /* 0x000000001014794e */ /* 0x000fce0000000000 */
[----:B------:R-:W-:Y:S05]  /*0110*/  CALL.ABS.NOINC R8 ;  /* 0x0000000008007343 */ /* 0x000fea0003c00000 */
.L_x_0:
[----:B------:R-:W0:Y:S01]  /*0120*/  LDC.64 R8, c[0x0][0x358] ;  /* 0x0000d600ff087b82 */ /* 0x000e220000000a00 */
[----:B------:R-:W-:-:S07]  /*0130*/  MOV R0, 0x150 ;  /* 0x0000015000007802 */ /* 0x000fce0000000f00 */
[----:B0-----:R-:W-:Y:S05]  /*0140*/  CALL.REL.NOINC `($_Z13sumOfSquares3Pi$_Z2qqi) ;  /* 0x0000000000187944 */ /* 0x001fea0003c00000 */
[----:B------:R-:W0:Y:S01]  /*0150*/  LDC.64 R4, c[0x0][0x380] ;  /* 0x0000e000ff047b82 */ /* 0x000e220000000a00 */
[----:B------:R-:W-:Y:S02]  /*0160*/  R2UR UR4, R8 ;  /* 0x00000000080472ca */ /* 0x000fe400000e0000 */
[----:B------:R-:W-:Y:S01]  /*0170*/  R2UR UR5, R9 ;  /* 0x00000000090572ca */ /* 0x000fe200000e0000 */
[----:B0-----:R-:W-:-:S12]  /*0180*/  IMAD.WIDE.U32 R2, R2, 0x4, R4 ;  /* 0x0000000402027825 */ /* 0x001fd800078e0004 */
[----:B------:R-:W-:Y:S01]  /*0190*/  STG.E desc[UR4][R2.64], R7 ;  /* 0x0000000702007986 */ /* 0x000fe2000c101904 */
[----:B------:R-:W-:Y:S05]  /*01a0*/  EXIT ;  /* 0x000000000000794d */ /* 0x000fea0003800000 */
        .type           $_Z13sumOfSquares3Pi$_Z2qqi,@function
        .size           $_Z13sumOfSquares3Pi$_Z2qqi,(.L_x_2 - $_Z13sumOfSquares3Pi$_Z2qqi)
$_Z13sumOfSquares3Pi$_Z2qqi:
[----:B------:R-:W-:Y:S01]  /*01b0*/  ISETP.NE.AND P0, PT, R2, RZ, PT ;  /* 0x000000ff0200720c */ /* 0x000fe20003f05270 */
[----:B------:R-:W-:-:S12]  /*01c0*/  IMAD.MOV.U32 R7, RZ, RZ, RZ ;  /* 0x000000ffff077224 */ /* 0x000fd800078e00ff */
[C---:B------:R-:W-:Y:S01]  /*01d0*/  @P0 IADD3 R4, PT, PT, R2.reuse, -0x2, RZ ;  /* 0xfffffffe02040810 */ /* 0x040fe20007ffe0ff */
[----:B------:R-:W-:-:S04]  /*01e0*/  @P0 VIADD R3, R2, 0xffffffff ;  /* 0xffffffff02030836 */ /* 0x000fc80000000000 */
[----:B------:R-:W-:-:S04]  /*01f0*/  @P0 IMAD.WIDE.U32 R4, R3, R4, RZ ;  /* 0x0000000403040225 */ /* 0x000fc800078e00ff */
[----:B------:R-:W-:Y:S01]  /*0200*/  @P0 IMAD R3, R3, R3, R2 ;  /* 0x0000000303030224 */ /* 0x000fe200078e0202 */
[----:B------:R-:W-:Y:S01]  /*0210*/  @P0 SHF.R.U64 R4, R4, 0x1, R5 ;  /* 0x0000000104040819 */ /* 0x000fe20000001205 */
[----:B------:R-:W-:-:S03]  /*0220*/  HFMA2 R5, -RZ, RZ, 0, 0 ;  /* 0x00000000ff057431 */ /* 0x000fc600000001ff */
[----:B------:R-:W-:Y:S01]  /*0230*/  @P0 IADD3 R7, PT, PT, R3, -R4, RZ ;  /* 0x8000000403070210 */ /* 0x000fe20007ffe0ff */
[----:B------:R-:W-:-:S04]  /*0240*/  IMAD.MOV.U32 R4, RZ, RZ, R0 ;  /* 0x000000ffff047224 */ /* 0x000fc800078e0000 */
[----:B------:R-:W-:Y:S05]  /*0250*/  RET.REL.NODEC R4 `(_Z13sumOfSquares3Pi) ;  /* 0xfffffffc04687950 */ /* 0x000fea0003c3ffff */
.L_x_1:
[----:B------:R-:W-:-:S00]  /*0260*/  BRA `(.L_x_1) ;  /* 0xfffffffc00fc7947 */ /* 0x000fc0000383ffff */
[----:B------:R-:W-:-:S00]  /*0270*/  NOP ;  /* 0x0000000000007918 */ /* 0x000fc00000000000 */
        /* <DEDUP_REMOVED lines=8> */
.L_x_2:


//--------------------- .nv.global.init           --------------------------
	.section	.nv.global.init,"aw",@progbits
.nv.global.init:
	.type		$str,@object
	.size		$str,(.L_0 - $str)
$str:
        /*0000*/ 	.byte	0x25, 0x64, 0x0a, 0x00
.L_0:


//--------------------- .nv.shared.reserved.0     --------------------------
	.section	.nv.shared.reserved.0,"aw",@nobits
	.weak		__nv_reservedSMEM_offset_0_alias
	.size		__nv_reservedSMEM_offset_0_alias, 0, 64
	.other		__nv_reservedSMEM_offset_0_alias,@"STO_CUDA_RESERVED_SHARED STV_DEFAULT"
__nv_reservedSMEM_offset_0_alias:
	.zero		0
	.zero		64


//--------------------- .nv.constant0._Z13sumOfSquares3Pi --------------------------
	.section	.nv.constant0._Z13sumOfSquares3Pi,"a",@progbits
	.sectionflags	@""
	.align	4
.nv.constant0._Z13sumOfSquares3Pi:
	.zero		904


//--------------------- SYMBOLS --------------------------

	.type		.nv.reservedSmem.offset0,@object
	.size		.nv.reservedSmem.offset0,0x4
	.type		vprintf,@function
